//
// Generated by NVIDIA NVVM Compiler
//
// Compiler Build ID: CL-36424714
// Cuda compilation tools, release 13.0, V13.0.88
// Based on NVVM 20.0.0
//

.version 9.0
.target sm_100
.address_size 64

	// .globl	_Z9vectorAddPfS_S_i

.visible .entry _Z9vectorAddPfS_S_i(
	.param .u64 .ptr .align 1 _Z9vectorAddPfS_S_i_param_0,
	.param .u64 .ptr .align 1 _Z9vectorAddPfS_S_i_param_1,
	.param .u64 .ptr .align 1 _Z9vectorAddPfS_S_i_param_2,
	.param .u32 _Z9vectorAddPfS_S_i_param_3
)
{
	.reg .pred 	%p<2>;
	.reg .b32 	%r<6>;
	.reg .b32 	%f<4>;
	.reg .b64 	%rd<11>;

	ld.param.u64 	%rd1, [_Z9vectorAddPfS_S_i_param_0];
	ld.param.u64 	%rd2, [_Z9vectorAddPfS_S_i_param_1];
	ld.param.u64 	%rd3, [_Z9vectorAddPfS_S_i_param_2];
	ld.param.u32 	%r2, [_Z9vectorAddPfS_S_i_param_3];
	mov.u32 	%r3, %ctaid.x;
	mov.u32 	%r4, %ntid.x;
	mov.u32 	%r5, %tid.x;
	mad.lo.s32 	%r1, %r3, %r4, %r5;
	setp.ge.s32 	%p1, %r1, %r2;
	@%p1 bra 	$L__BB0_2;
	cvta.to.global.u64 	%rd4, %rd1;
	cvta.to.global.u64 	%rd5, %rd2;
	cvta.to.global.u64 	%rd6, %rd3;
	mul.wide.s32 	%rd7, %r1, 4;
	add.s64 	%rd8, %rd4, %rd7;
	ld.global.f32 	%f1, [%rd8];
	add.s64 	%rd9, %rd5, %rd7;
	ld.global.f32 	%f2, [%rd9];
	add.f32 	%f3, %f1, %f2;
	add.s64 	%rd10, %rd6, %rd7;
	st.global.f32 	[%rd10], %f3;
$L__BB0_2:
	ret;

}
	// .globl	_Z14squareElementsPfi
.visible .entry _Z14squareElementsPfi(
	.param .u64 .ptr .align 1 _Z14squareElementsPfi_param_0,
	.param .u32 _Z14squareElementsPfi_param_1
)
{
	.reg .pred 	%p<2>;
	.reg .b32 	%r<6>;
	.reg .b32 	%f<3>;
	.reg .b64 	%rd<5>;

	ld.param.u64 	%rd1, [_Z14squareElementsPfi_param_0];
	ld.param.u32 	%r2, [_Z14squareElementsPfi_param_1];
	mov.u32 	%r3, %ctaid.x;
	mov.u32 	%r4, %ntid.x;
	mov.u32 	%r5, %tid.x;
	mad.lo.s32 	%r1, %r3, %r4, %r5;
	setp.ge.s32 	%p1, %r1, %r2;
	@%p1 bra 	$L__BB1_2;
	cvta.to.global.u64 	%rd2, %rd1;
	mul.wide.s32 	%rd3, %r1, 4;
	add.s64 	%rd4, %rd2, %rd3;
	ld.global.f32 	%f1, [%rd4];
	mul.f32 	%f2, %f1, %f1;
	st.global.f32 	[%rd4], %f2;
$L__BB1_2:
	ret;

}


// ===== COMPILED SASS (sm_100) =====

	.target	sm_100

	.elftype	@"ET_EXEC"


//--------------------- .note.nv.tkinfo           --------------------------
	.section	.note.nv.tkinfo,"",@"SHT_NOTE"
	.sectionflags	@"SHF_NOTE_NV_TKINFO"
	.tkinfo
        /*0018*/ 	.word	0x00000002
        /*0030*/ 	.string	""
        /*0030*/ 	.string	"ptxas"
        /*0030*/ 	.string	"Cuda compilation tools, release 13.0, V13.0.88"
        /*0030*/ 	.string	"Build cuda_13.0.r13.0/compiler.36424714_0"
        /*0030*/ 	.string	"-arch sm_100 -m 64 "



//--------------------- .note.nv.cuinfo           --------------------------
	.section	.note.nv.cuinfo,"",@"SHT_NOTE"
	.sectionflags	@"SHF_NOTE_NV_CUINFO"
        /*0018*/ 	.short	0x0002
        /*001a*/ 	.short	0x0064
        /*001c*/ 	.short	0x0082
	.zero		2


//--------------------- .nv.info                  --------------------------
	.section	.nv.info,"",@"SHT_CUDA_INFO"
	.align	4


	//----- nvinfo : EIATTR_REGCOUNT
	.align		4
        /*0000*/ 	.byte	0x04, 0x2f
        /*0002*/ 	.short	(.L_1 - .L_0)
	.align		4
.L_0:
        /*0004*/ 	.word	index@(_Z9vectorAddPfS_S_i)
        /*0008*/ 	.word	0x0000000c


	//----- nvinfo : EIATTR_FRAME_SIZE
	.align		4
.L_1:
        /*000c*/ 	.byte	0x04, 0x11
        /*000e*/ 	.short	(.L_3 - .L_2)
	.align		4
.L_2:
        /*0010*/ 	.word	index@(_Z9vectorAddPfS_S_i)
        /*0014*/ 	.word	0x00000000


	//----- nvinfo : EIATTR_REGCOUNT
	.align		4
.L_3:
        /*0018*/ 	.byte	0x04, 0x2f
        /*001a*/ 	.short	(.L_5 - .L_4)
	.align		4
.L_4:
        /*001c*/ 	.word	index@(_Z14squareElementsPfi)
        /*0020*/ 	.word	0x00000008


	//----- nvinfo : EIATTR_FRAME_SIZE
	.align		4
.L_5:
        /*0024*/ 	.byte	0x04, 0x11
        /*0026*/ 	.short	(.L_7 - .L_6)
	.align		4
.L_6:
        /*0028*/ 	.word	index@(_Z14squareElementsPfi)
        /*002c*/ 	.word	0x00000000


	//----- nvinfo : EIATTR_MIN_STACK_SIZE
	.align		4
.L_7:
        /*0030*/ 	.byte	0x04, 0x12
        /*0032*/ 	.short	(.L_9 - .L_8)
	.align		4
.L_8:
        /*0034*/ 	.word	index@(_Z14squareElementsPfi)
        /*0038*/ 	.word	0x00000000


	//----- nvinfo : EIATTR_MIN_STACK_SIZE
	.align		4
.L_9:
        /*003c*/ 	.byte	0x04, 0x12
        /*003e*/ 	.short	(.L_11 - .L_10)
	.align		4
.L_10:
        /*0040*/ 	.word	index@(_Z9vectorAddPfS_S_i)
        /*0044*/ 	.word	0x00000000
.L_11:


//--------------------- .nv.compat                --------------------------
	.section	.nv.compat,"",@"SHT_CUDA_COMPAT_INFO"
	.align	4
        /*0000*/ 	.byte	0x02, 0x09, 0x00, 0x00, 0x02, 0x02, 0x01, 0x00, 0x02, 0x05, 0x05, 0x00, 0x03, 0x07, 0x01, 0x01
        /*0010*/ 	.byte	0x02, 0x03, 0x00, 0x00, 0x02, 0x06, 0x01, 0x00, 0x04, 0x0b, 0x08, 0x00, 0x09, 0x00, 0x00, 0x00
        /*0020*/ 	.byte	0x00, 0x00, 0x00, 0x00


//--------------------- .nv.info._Z14squareElementsPfi --------------------------
	.section	.nv.info._Z14squareElementsPfi,"",@"SHT_CUDA_INFO"
	.sectionflags	@""
	.align	4


	//----- nvinfo : EIATTR_CUDA_API_VERSION
	.align		4
        /*0000*/ 	.byte	0x04, 0x37
        /*0002*/ 	.short	(.L_13 - .L_12)
.L_12:
        /*0004*/ 	.word	0x00000082


	//----- nvinfo : EIATTR_KPARAM_INFO
	.align		4
.L_13:
        /*0008*/ 	.byte	0x04, 0x17
        /*000a*/ 	.short	(.L_15 - .L_14)
.L_14:
        /*000c*/ 	.word	0x00000000
        /*0010*/ 	.short	0x0001
        /*0012*/ 	.short	0x0008
        /*0014*/ 	.byte	0x00, 0xf0, 0x11, 0x00


	//----- nvinfo : EIATTR_KPARAM_INFO
	.align		4
.L_15:
        /*0018*/ 	.byte	0x04, 0x17
        /*001a*/ 	.short	(.L_17 - .L_16)
.L_16:
        /*001c*/ 	.word	0x00000000
        /*0020*/ 	.short	0x0000
        /*0022*/ 	.short	0x0000
        /*0024*/ 	.byte	0x00, 0xf5, 0x21, 0x00


	//----- nvinfo : EIATTR_SPARSE_MMA_MASK
	.align		4
.L_17:
        /*0028*/ 	.byte	0x03, 0x50
        /*002a*/ 	.short	0x0000


	//----- nvinfo : EIATTR_MAXREG_COUNT
	.align		4
        /*002c*/ 	.byte	0x03, 0x1b
        /*002e*/ 	.short	0x00ff


	//----- nvinfo : EIATTR_MERCURY_ISA_VERSION
	.align		4
        /*0030*/ 	.byte	0x03, 0x5f
        /*0032*/ 	.short	0x0101


	//----- nvinfo : EIATTR_VRC_CTA_INIT_COUNT
	.align		4
        /*0034*/ 	.byte	0x02, 0x4a
	.zero		1
	.zero		1


	//----- nvinfo : EIATTR_EXIT_INSTR_OFFSETS
	.align		4
        /*0038*/ 	.byte	0x04, 0x1c
        /*003a*/ 	.short	(.L_19 - .L_18)


	//   ....[0]....
.L_18:
        /*003c*/ 	.word	0x00000070


	//   ....[1]....
        /*0040*/ 	.word	0x000000e0


	//----- nvinfo : EIATTR_CBANK_PARAM_SIZE
	.align		4
.L_19:
        /*0044*/ 	.byte	0x03, 0x19
        /*0046*/ 	.short	0x000c


	//----- nvinfo : EIATTR_PARAM_CBANK
	.align		4
        /*0048*/ 	.byte	0x04, 0x0a
        /*004a*/ 	.short	(.L_21 - .L_20)
	.align		4
.L_20:
        /*004c*/ 	.word	index@(.nv.constant0._Z14squareElementsPfi)
        /*0050*/ 	.short	0x0380
        /*0052*/ 	.short	0x000c


	//----- nvinfo : EIATTR_SW_WAR
	.align		4
.L_21:
        /*0054*/ 	.byte	0x04, 0x36
        /*0056*/ 	.short	(.L_23 - .L_22)
.L_22:
        /*0058*/ 	.word	0x00000008
.L_23:


//--------------------- .nv.info._Z9vectorAddPfS_S_i --------------------------
	.section	.nv.info._Z9vectorAddPfS_S_i,"",@"SHT_CUDA_INFO"
	.sectionflags	@""
	.align	4


	//----- nvinfo : EIATTR_CUDA_API_VERSION
	.align		4
        /*0000*/ 	.byte	0x04, 0x37
        /*0002*/ 	.short	(.L_25 - .L_24)
.L_24:
        /*0004*/ 	.word	0x00000082


	//----- nvinfo : EIATTR_KPARAM_INFO
	.align		4
.L_25:
        /*0008*/ 	.byte	0x04, 0x17
        /*000a*/ 	.short	(.L_27 - .L_26)
.L_26:
        /*000c*/ 	.word	0x00000000
        /*0010*/ 	.short	0x0003
        /*0012*/ 	.short	0x0018
        /*0014*/ 	.byte	0x00, 0xf0, 0x11, 0x00


	//----- nvinfo : EIATTR_KPARAM_INFO
	.align		4
.L_27:
        /*0018*/ 	.byte	0x04, 0x17
        /*001a*/ 	.short	(.L_29 - .L_28)
.L_28:
        /*001c*/ 	.word	0x00000000
        /*0020*/ 	.short	0x0002
        /*0022*/ 	.short	0x0010
        /*0024*/ 	.byte	0x00, 0xf5, 0x21, 0x00


	//----- nvinfo : EIATTR_KPARAM_INFO
	.align		4
.L_29:
        /*0028*/ 	.byte	0x04, 0x17
        /*002a*/ 	.short	(.L_31 - .L_30)
.L_30:
        /*002c*/ 	.word	0x00000000
        /*0030*/ 	.short	0x0001
        /*0032*/ 	.short	0x0008
        /*0034*/ 	.byte	0x00, 0xf5, 0x21, 0x00


	//----- nvinfo : EIATTR_KPARAM_INFO
	.align		4
.L_31:
        /*0038*/ 	.byte	0x04, 0x17
        /*003a*/ 	.short	(.L_33 - .L_32)
.L_32:
        /*003c*/ 	.word	0x00000000
        /*0040*/ 	.short	0x0000
        /*0042*/ 	.short	0x0000
        /*0044*/ 	.byte	0x00, 0xf5, 0x21, 0x00


	//----- nvinfo : EIATTR_SPARSE_MMA_MASK
	.align		4
.L_33:
        /*0048*/ 	.byte	0x03, 0x50
        /*004a*/ 	.short	0x0000


	//----- nvinfo : EIATTR_MAXREG_COUNT
	.align		4
        /*004c*/ 	.byte	0x03, 0x1b
        /*004e*/ 	.short	0x00ff


	//----- nvinfo : EIATTR_MERCURY_ISA_VERSION
	.align		4
        /*0050*/ 	.byte	0x03, 0x5f
        /*0052*/ 	.short	0x0101


	//----- nvinfo : EIATTR_VRC_CTA_INIT_COUNT
	.align		4
        /*0054*/ 	.byte	0x02, 0x4a
	.zero		1
	.zero		1


	//----- nvinfo : EIATTR_EXIT_INSTR_OFFSETS
	.align		4
        /*0058*/ 	.byte	0x04, 0x1c
        /*005a*/ 	.short	(.L_35 - .L_34)


	//   ....[0]....
.L_34:
        /*005c*/ 	.word	0x00000070


	//   ....[1]....
        /*0060*/ 	.word	0x00000130


	//----- nvinfo : EIATTR_CBANK_PARAM_SIZE
	.align		4
.L_35:
        /*0064*/ 	.byte	0x03, 0x19
        /*0066*/ 	.short	0x001c


	//----- nvinfo : EIATTR_PARAM_CBANK
	.align		4
        /*0068*/ 	.byte	0x04, 0x0a
        /*006a*/ 	.short	(.L_37 - .L_36)
	.align		4
.L_36:
        /*006c*/ 	.word	index@(.nv.constant0._Z9vectorAddPfS_S_i)
        /*0070*/ 	.short	0x0380
        /*0072*/ 	.short	0x001c


	//----- nvinfo : EIATTR_SW_WAR
	.align		4
.L_37:
        /*0074*/ 	.byte	0x04, 0x36
        /*0076*/ 	.short	(.L_39 - .L_38)
.L_38:
        /*0078*/ 	.word	0x00000008
.L_39:


//--------------------- .nv.callgraph             --------------------------
	.section	.nv.callgraph,"",@"SHT_CUDA_CALLGRAPH"
	.align	4
	.sectionentsize	8
	.align		4
        /*0000*/ 	.word	0x00000000
	.align		4
        /*0004*/ 	.word	0xffffffff
	.align		4
        /*0008*/ 	.word	0x00000000
	.align		4
        /*000c*/ 	.word	0xfffffffe
	.align		4
        /*0010*/ 	.word	0x00000000
	.align		4
        /*0014*/ 	.word	0xfffffffd
	.align		4
        /*0018*/ 	.word	0x00000000
	.align		4
        /*001c*/ 	.word	0xfffffffc


//--------------------- .text._Z14squareElementsPfi --------------------------
	.section	.text._Z14squareElementsPfi,"ax",@progbits
	.align	128
        .global         _Z14squareElementsPfi
        .type           _Z14squareElementsPfi,@function
        .size           _Z14squareElementsPfi,(.L_x_2 - _Z14squareElementsPfi)
        .other          _Z14squareElementsPfi,@"STO_CUDA_ENTRY STV_DEFAULT"
_Z14squareElementsPfi:
.text._Z14squareElementsPfi:
[----:B------:R-:W-:Y:S01]  /*0000*/  LDC R1, c[0x0][0x37c] ;  /* 0x0000df00ff017b82 */ /* 0x000fe20000000800 */
[----:B------:R-:W0:Y:S07]  /*0010*/  S2R R0, SR_TID.X ;  /* 0x0000000000007919 */ /* 0x000e2e0000002100 */
[----:B------:R-:W0:Y:S01]  /*0020*/  S2UR UR4, SR_CTAID.X ;  /* 0x00000000000479c3 */ /* 0x000e220000002500 */
[----:B------:R-:W1:Y:S07]  /*0030*/  LDCU UR5, c[0x0][0x388] ;  /* 0x00007100ff0577ac */ /* 0x000e6e0008000800 */
[----:B------:R-:W0:Y:S02]  /*0040*/  LDC R5, c[0x0][0x360] ;  /* 0x0000d800ff057b82 */ /* 0x000e240000000800 */
[----:B0-----:R-:W-:-:S05]  /*0050*/  IMAD R5, R5, UR4, R0 ;  /* 0x0000000405057c24 */ /* 0x001fca000f8e0200 */
[----:B-1----:R-:W-:-:S13]  /*0060*/  ISETP.GE.AND P0, PT, R5, UR5, PT ;  /* 0x0000000505007c0c */ /* 0x002fda000bf06270 */
[----:B------:R-:W-:Y:S05]  /*0070*/  @P0 EXIT ;  /* 0x000000000000094d */ /* 0x000fea0003800000 */
[----:B------:R-:W0:Y:S01]  /*0080*/  LDC.64 R2, c[0x0][0x380] ;  /* 0x0000e000ff027b82 */ /* 0x000e220000000a00 */
[----:B------:R-:W1:Y:S01]  /*0090*/  LDCU.64 UR4, c[0x0][0x358] ;  /* 0x00006b00ff0477ac */ /* 0x000e620008000a00 */
[----:B0-----:R-:W-:-:S05]  /*00a0*/  IMAD.WIDE R2, R5, 0x4, R2 ;  /* 0x0000000405027825 */ /* 0x001fca00078e0202 */
[----:B-1----:R-:W2:Y:S02]  /*00b0*/  LDG.E R0, desc[UR4][R2.64] ;  /* 0x0000000402007981 */ /* 0x002ea4000c1e1900 */
[----:B--2---:R-:W-:-:S05]  /*00c0*/  FMUL R5, R0, R0 ;  /* 0x0000000000057220 */ /* 0x004fca0000400000 */
[----:B------:R-:W-:Y:S01]  /*00d0*/  STG.E desc[UR4][R2.64], R5 ;  /* 0x0000000502007986 */ /* 0x000fe2000c101904 */
[----:B------:R-:W-:Y:S05]  /*00e0*/  EXIT ;  /* 0x000000000000794d */ /* 0x000fea0003800000 */
.L_x_0:
[----:B------:R-:W-:-:S00]  /*00f0*/  BRA `(.L_x_0) ;  /* 0xfffffffc00fc7947 */ /* 0x000fc0000383ffff */
[----:B------:R-:W-:-:S00]  /*0100*/  NOP ;  /* 0x0000000000007918 */ /* 0x000fc00000000000 */
[----:B------:R-:W-:-:S00]  /*0110*/  NOP ;  /* 0x0000000000007918 */ /* 0x000fc00000000000 */
[----:B------:R-:W-:-:S00]  /*0120*/  NOP ;  /* 0x0000000000007918 */ /* 0x000fc00000000000 */
[----:B------:R-:W-:-:S00]  /*0130*/  NOP ;  /* 0x0000000000007918 */ /* 0x000fc00000000000 */
[----:B------:R-:W-:-:S00]  /*0140*/  NOP ;  /* 0x0000000000007918 */ /* 0x000fc00000000000 */
[----:B------:R-:W-:-:S00]  /*0150*/  NOP ;  /* 0x0000000000007918 */ /* 0x000fc00000000000 */
[----:B------:R-:W-:-:S00]  /*0160*/  NOP ;  /* 0x0000000000007918 */ /* 0x000fc00000000000 */
[----:B------:R-:W-:-:S00]  /*0170*/  NOP ;  /* 0x0000000000007918 */ /* 0x000fc00000000000 */
.L_x_2:


//--------------------- .text._Z9vectorAddPfS_S_i --------------------------
	.section	.text._Z9vectorAddPfS_S_i,"ax",@progbits
	.align	128
        .global         _Z9vectorAddPfS_S_i
        .type           _Z9vectorAddPfS_S_i,@function
        .size           _Z9vectorAddPfS_S_i,(.L_x_3 - _Z9vectorAddPfS_S_i)
        .other          _Z9vectorAddPfS_S_i,@"STO_CUDA_ENTRY STV_DEFAULT"
_Z9vectorAddPfS_S_i:
.text._Z9vectorAddPfS_S_i:
        /* <DEDUP_REMOVED lines=9> */
[----:B------:R-:W1:Y:S07]  /*0090*/  LDCU.64 UR4, c[0x0][0x358] ;  /* 0x00006b00ff0477ac */ /* 0x000e6e0008000a00 */
[----:B------:R-:W2:Y:S08]  /*00a0*/  LDC.64 R4, c[0x0][0x388] ;  /* 0x0000e200ff047b82 */ /* 0x000eb00000000a00 */
[----:B------:R-:W3:Y:S01]  /*00b0*/  LDC.64 R6, c[0x0][0x390] ;  /* 0x0000e400ff067b82 */ /* 0x000ee20000000a00 */
[----:B0-----:R-:W-:-:S06]  /*00c0*/  IMAD.WIDE R2, R9, 0x4, R2 ;  /* 0x0000000409027825 */ /* 0x001fcc00078e0202 */
[----:B-1----:R-:W4:Y:S01]  /*00d0*/  LDG.E R2, desc[UR4][R2.64] ;  /* 0x0000000402027981 */ /* 0x002f22000c1e1900 */
[----:B--2---:R-:W-:-:S06]  /*00e0*/  IMAD.WIDE R4, R9, 0x4, R4 ;  /* 0x0000000409047825 */ /* 0x004fcc00078e0204 */
[----:B------:R-:W4:Y:S01]  /*00f0*/  LDG.E R5, desc[UR4][R4.64] ;  /* 0x0000000404057981 */ /* 0x000f22000c1e1900 */
[----:B---3--:R-:W-:-:S04]  /*0100*/  IMAD.WIDE R6, R9, 0x4, R6 ;  /* 0x0000000409067825 */ /* 0x008fc800078e0206 */
[----:B----4-:R-:W-:-:S05]  /*0110*/  FADD R9, R2, R5 ;  /* 0x0000000502097221 */ /* 0x010fca0000000000 */
[----:B------:R-:W-:Y:S01]  /*0120*/  STG.E desc[UR4][R6.64], R9 ;  /* 0x0000000906007986 */ /* 0x000fe2000c101904 */
[----:B------:R-:W-:Y:S05]  /*0130*/  EXIT ;  /* 0x000000000000794d */ /* 0x000fea0003800000 */
.L_x_1:
        /* <DEDUP_REMOVED lines=12> */
.L_x_3:


//--------------------- .nv.shared.reserved.0     --------------------------
	.section	.nv.shared.reserved.0,"aw",@nobits
	.weak		__nv_reservedSMEM_offset_0_alias
	.size		__nv_reservedSMEM_offset_0_alias, 0, 64
	.other		__nv_reservedSMEM_offset_0_alias,@"STO_CUDA_RESERVED_SHARED STV_DEFAULT"
__nv_reservedSMEM_offset_0_alias:
	.zero		0
	.zero		64


//--------------------- .nv.constant0._Z14squareElementsPfi --------------------------
	.section	.nv.constant0._Z14squareElementsPfi,"a",@progbits
	.sectionflags	@""
	.align	4
.nv.constant0._Z14squareElementsPfi:
	.zero		908


//--------------------- .nv.constant0._Z9vectorAddPfS_S_i --------------------------
	.section	.nv.constant0._Z9vectorAddPfS_S_i,"a",@progbits
	.sectionflags	@""
	.align	4
.nv.constant0._Z9vectorAddPfS_S_i:
	.zero		924


//--------------------- SYMBOLS --------------------------

	.type		.nv.reservedSmem.offset0,@object
	.size		.nv.reservedSmem.offset0,0x4
